//
// Generated by NVIDIA NVVM Compiler
//
// Compiler Build ID: CL-36424714
// Cuda compilation tools, release 13.0, V13.0.88
// Based on NVVM 20.0.0
//

.version 9.0
.target sm_100
.address_size 64

	// .globl	_Z12setup_kernelP17curandStateXORWOW
.global .align 4 .b8 precalc_xorwow_matrix[102400];
.global .align 4 .b8 precalc_xorwow_offset_matrix[102400];
.global .align 4 .b8 mrg32k3aM1[2304];
.global .align 4 .b8 mrg32k3aM2[2304];
.global .align 4 .b8 mrg32k3aM1SubSeq[2016];
.global .align 4 .b8 mrg32k3aM2SubSeq[2016];
.global .align 4 .b8 mrg32k3aM1Seq[2304];
.global .align 4 .b8 mrg32k3aM2Seq[2304];
.const .align 8 .b8 __cr_lgamma_table[72];

.visible .entry _Z12setup_kernelP17curandStateXORWOW(
	.param .u64 .ptr .align 1 _Z12setup_kernelP17curandStateXORWOW_param_0
)
{


	ret;

}


// ===== COMPILED SASS (sm_100) =====

	.target	sm_100

	.elftype	@"ET_EXEC"


//--------------------- .note.nv.tkinfo           --------------------------
	.section	.note.nv.tkinfo,"",@"SHT_NOTE"
	.sectionflags	@"SHF_NOTE_NV_TKINFO"
	.tkinfo
        /*0018*/ 	.word	0x00000002
        /*0030*/ 	.string	""
        /*0030*/ 	.string	"ptxas"
        /*0030*/ 	.string	"Cuda compilation tools, release 13.0, V13.0.88"
        /*0030*/ 	.string	"Build cuda_13.0.r13.0/compiler.36424714_0"
        /*0030*/ 	.string	"-arch sm_100 -m 64 "



//--------------------- .note.nv.cuinfo           --------------------------
	.section	.note.nv.cuinfo,"",@"SHT_NOTE"
	.sectionflags	@"SHF_NOTE_NV_CUINFO"
        /*0018*/ 	.short	0x0002
        /*001a*/ 	.short	0x0064
        /*001c*/ 	.short	0x0082
	.zero		2


//--------------------- .nv.info                  --------------------------
	.section	.nv.info,"",@"SHT_CUDA_INFO"
	.align	4


	//----- nvinfo : EIATTR_REGCOUNT
	.align		4
        /*0000*/ 	.byte	0x04, 0x2f
        /*0002*/ 	.short	(.L_10 - .L_9)
	.align		4
.L_9:
        /*0004*/ 	.word	index@(_Z12setup_kernelP17curandStateXORWOW)
        /*0008*/ 	.word	0x00000004


	//----- nvinfo : EIATTR_FRAME_SIZE
	.align		4
.L_10:
        /*000c*/ 	.byte	0x04, 0x11
        /*000e*/ 	.short	(.L_12 - .L_11)
	.align		4
.L_11:
        /*0010*/ 	.word	index@(_Z12setup_kernelP17curandStateXORWOW)
        /*0014*/ 	.word	0x00000000


	//----- nvinfo : EIATTR_MIN_STACK_SIZE
	.align		4
.L_12:
        /*0018*/ 	.byte	0x04, 0x12
        /*001a*/ 	.short	(.L_14 - .L_13)
	.align		4
.L_13:
        /*001c*/ 	.word	index@(_Z12setup_kernelP17curandStateXORWOW)
        /*0020*/ 	.word	0x00000000
.L_14:


//--------------------- .nv.compat                --------------------------
	.section	.nv.compat,"",@"SHT_CUDA_COMPAT_INFO"
	.align	4
        /*0000*/ 	.byte	0x02, 0x09, 0x00, 0x00, 0x02, 0x02, 0x01, 0x00, 0x02, 0x05, 0x05, 0x00, 0x03, 0x07, 0x01, 0x01
        /*0010*/ 	.byte	0x02, 0x03, 0x00, 0x00, 0x02, 0x06, 0x01, 0x00, 0x04, 0x0b, 0x08, 0x00, 0x09, 0x00, 0x00, 0x00
        /*0020*/ 	.byte	0x00, 0x00, 0x00, 0x00


//--------------------- .nv.info._Z12setup_kernelP17curandStateXORWOW --------------------------
	.section	.nv.info._Z12setup_kernelP17curandStateXORWOW,"",@"SHT_CUDA_INFO"
	.sectionflags	@""
	.align	4


	//----- nvinfo : EIATTR_CUDA_API_VERSION
	.align		4
        /*0000*/ 	.byte	0x04, 0x37
        /*0002*/ 	.short	(.L_16 - .L_15)
.L_15:
        /*0004*/ 	.word	0x00000082


	//----- nvinfo : EIATTR_KPARAM_INFO
	.align		4
.L_16:
        /*0008*/ 	.byte	0x04, 0x17
        /*000a*/ 	.short	(.L_18 - .L_17)
.L_17:
        /*000c*/ 	.word	0x00000000
        /*0010*/ 	.short	0x0000
        /*0012*/ 	.short	0x0000
        /*0014*/ 	.byte	0x00, 0xf5, 0x21, 0x00


	//----- nvinfo : EIATTR_SPARSE_MMA_MASK
	.align		4
.L_18:
        /*0018*/ 	.byte	0x03, 0x50
        /*001a*/ 	.short	0x0000


	//----- nvinfo : EIATTR_MAXREG_COUNT
	.align		4
        /*001c*/ 	.byte	0x03, 0x1b
        /*001e*/ 	.short	0x00ff


	//----- nvinfo : EIATTR_MERCURY_ISA_VERSION
	.align		4
        /*0020*/ 	.byte	0x03, 0x5f
        /*0022*/ 	.short	0x0101


	//----- nvinfo : EIATTR_VRC_CTA_INIT_COUNT
	.align		4
        /*0024*/ 	.byte	0x02, 0x4a
	.zero		1
	.zero		1


	//----- nvinfo : EIATTR_EXIT_INSTR_OFFSETS
	.align		4
        /*0028*/ 	.byte	0x04, 0x1c
        /*002a*/ 	.short	(.L_20 - .L_19)


	//   ....[0]....
.L_19:
        /*002c*/ 	.word	0x00000010


	//----- nvinfo : EIATTR_CBANK_PARAM_SIZE
	.align		4
.L_20:
        /*0030*/ 	.byte	0x03, 0x19
        /*0032*/ 	.short	0x0008


	//----- nvinfo : EIATTR_PARAM_CBANK
	.align		4
        /*0034*/ 	.byte	0x04, 0x0a
        /*0036*/ 	.short	(.L_22 - .L_21)
	.align		4
.L_21:
        /*0038*/ 	.word	index@(.nv.constant0._Z12setup_kernelP17curandStateXORWOW)
        /*003c*/ 	.short	0x0380
        /*003e*/ 	.short	0x0008


	//----- nvinfo : EIATTR_SW_WAR
	.align		4
.L_22:
        /*0040*/ 	.byte	0x04, 0x36
        /*0042*/ 	.short	(.L_24 - .L_23)
.L_23:
        /*0044*/ 	.word	0x00000008
.L_24:


//--------------------- .nv.callgraph             --------------------------
	.section	.nv.callgraph,"",@"SHT_CUDA_CALLGRAPH"
	.align	4
	.sectionentsize	8
	.align		4
        /*0000*/ 	.word	0x00000000
	.align		4
        /*0004*/ 	.word	0xffffffff
	.align		4
        /*0008*/ 	.word	0x00000000
	.align		4
        /*000c*/ 	.word	0xfffffffe
	.align		4
        /*0010*/ 	.word	0x00000000
	.align		4
        /*0014*/ 	.word	0xfffffffd
	.align		4
        /*0018*/ 	.word	0x00000000
	.align		4
        /*001c*/ 	.word	0xfffffffc


//--------------------- .nv.constant4             --------------------------
	.section	.nv.constant4,"a",@progbits
	.align	8
	.align		8
.nv.constant4:
        /*0000*/ 	.dword	precalc_xorwow_matrix
	.align		8
        /*0008*/ 	.dword	precalc_xorwow_offset_matrix
	.align		8
        /*0010*/ 	.dword	mrg32k3aM1
	.align		8
        /*0018*/ 	.dword	mrg32k3aM2
	.align		8
        /*0020*/ 	.dword	mrg32k3aM1SubSeq
	.align		8
        /*0028*/ 	.dword	mrg32k3aM2SubSeq
	.align		8
        /*0030*/ 	.dword	mrg32k3aM1Seq
	.align		8
        /*0038*/ 	.dword	mrg32k3aM2Seq


//--------------------- .nv.constant3             --------------------------
	.section	.nv.constant3,"a",@progbits
	.align	8
.nv.constant3:
	.type		__cr_lgamma_table,@object
	.size		__cr_lgamma_table,(.L_8 - __cr_lgamma_table)
__cr_lgamma_table:
        /*0000*/ 	.byte	0x00, 0x00, 0x00, 0x00, 0x00, 0x00, 0x00, 0x00, 0x00, 0x00, 0x00, 0x00, 0x00, 0x00, 0x00, 0x00
        /*0010*/ 	.byte	0xef, 0x39, 0xfa, 0xfe, 0x42, 0x2e, 0xe6, 0x3f, 0x02, 0x20, 0x2a, 0xfa, 0x0b, 0xab, 0xfc, 0x3f
        /*0020*/ 	.byte	0xf9, 0x2c, 0x92, 0x7c, 0xa7, 0x6c, 0x09, 0x40, 0xc9, 0x79, 0x44, 0x3c, 0x64, 0x26, 0x13, 0x40
        /*0030*/ 	.byte	0xca, 0x01, 0xcf, 0x3a, 0x27, 0x51, 0x1a, 0x40, 0x30, 0xcc, 0x2d, 0xf3, 0xe1, 0x0c, 0x21, 0x40
        /*0040*/ 	.byte	0x0d, 0xb7, 0xfc, 0x82, 0x8e, 0x35, 0x25, 0x40
.L_8:


//--------------------- .text._Z12setup_kernelP17curandStateXORWOW --------------------------
	.section	.text._Z12setup_kernelP17curandStateXORWOW,"ax",@progbits
	.align	128
        .global         _Z12setup_kernelP17curandStateXORWOW
        .type           _Z12setup_kernelP17curandStateXORWOW,@function
        .size           _Z12setup_kernelP17curandStateXORWOW,(.L_x_1 - _Z12setup_kernelP17curandStateXORWOW)
        .other          _Z12setup_kernelP17curandStateXORWOW,@"STO_CUDA_ENTRY STV_DEFAULT"
_Z12setup_kernelP17curandStateXORWOW:
.text._Z12setup_kernelP17curandStateXORWOW:
[----:B------:R-:W-:Y:S01]  /*0000*/  LDC R1, c[0x0][0x37c] ;  /* 0x0000df00ff017b82 */ /* 0x000fe20000000800 */
[----:B------:R-:W-:Y:S05]  /*0010*/  EXIT ;  /* 0x000000000000794d */ /* 0x000fea0003800000 */
.L_x_0:
[----:B------:R-:W-:-:S00]  /*0020*/  BRA `(.L_x_0) ;  /* 0xfffffffc00fc7947 */ /* 0x000fc0000383ffff */
[----:B------:R-:W-:-:S00]  /*0030*/  NOP ;  /* 0x0000000000007918 */ /* 0x000fc00000000000 */
        /* <DEDUP_REMOVED lines=12> */
.L_x_1:


//--------------------- .nv.global.init           --------------------------
	.section	.nv.global.init,"aw",@progbits
	.align	4
.nv.global.init:
	.type		mrg32k3aM1SubSeq,@object
	.size		mrg32k3aM1SubSeq,(mrg32k3aM2SubSeq - mrg32k3aM1SubSeq)
mrg32k3aM1SubSeq:
        /*0000*/ 	.byte	0x0b, 0xcc, 0xee, 0x04, 0x73, 0x29, 0x8b, 0x6f, 0xf6, 0x53, 0x03, 0xf6, 0x23, 0xf6, 0xea, 0xda
        /* <DEDUP_REMOVED lines=125> */
	.type		mrg32k3aM2SubSeq,@object
	.size		mrg32k3aM2SubSeq,(mrg32k3aM1 - mrg32k3aM2SubSeq)
mrg32k3aM2SubSeq:
        /* <DEDUP_REMOVED lines=126> */
	.type		mrg32k3aM1,@object
	.size		mrg32k3aM1,(mrg32k3aM1Seq - mrg32k3aM1)
mrg32k3aM1:
        /* <DEDUP_REMOVED lines=144> */
	.type		mrg32k3aM1Seq,@object
	.size		mrg32k3aM1Seq,(mrg32k3aM2 - mrg32k3aM1Seq)
mrg32k3aM1Seq:
        /* <DEDUP_REMOVED lines=144> */
	.type		mrg32k3aM2,@object
	.size		mrg32k3aM2,(mrg32k3aM2Seq - mrg32k3aM2)
mrg32k3aM2:
        /* <DEDUP_REMOVED lines=144> */
	.type		mrg32k3aM2Seq,@object
	.size		mrg32k3aM2Seq,(precalc_xorwow_matrix - mrg32k3aM2Seq)
mrg32k3aM2Seq:
        /* <DEDUP_REMOVED lines=144> */
	.type		precalc_xorwow_matrix,@object
	.size		precalc_xorwow_matrix,(precalc_xorwow_offset_matrix - precalc_xorwow_matrix)
precalc_xorwow_matrix:
        /* <DEDUP_REMOVED lines=6400> */
	.type		precalc_xorwow_offset_matrix,@object
	.size		precalc_xorwow_offset_matrix,(.L_1 - precalc_xorwow_offset_matrix)
precalc_xorwow_offset_matrix:
        /* <DEDUP_REMOVED lines=6400> */
.L_1:


//--------------------- .nv.shared.reserved.0     --------------------------
	.section	.nv.shared.reserved.0,"aw",@nobits
	.weak		__nv_reservedSMEM_offset_0_alias
	.size		__nv_reservedSMEM_offset_0_alias, 0, 64
	.other		__nv_reservedSMEM_offset_0_alias,@"STO_CUDA_RESERVED_SHARED STV_DEFAULT"
__nv_reservedSMEM_offset_0_alias:
	.zero		0
	.zero		64


//--------------------- .nv.constant0._Z12setup_kernelP17curandStateXORWOW --------------------------
	.section	.nv.constant0._Z12setup_kernelP17curandStateXORWOW,"a",@progbits
	.sectionflags	@""
	.align	4
.nv.constant0._Z12setup_kernelP17curandStateXORWOW:
	.zero		904


//--------------------- SYMBOLS --------------------------

	.type		.nv.reservedSmem.offset0,@object
	.size		.nv.reservedSmem.offset0,0x4
